	.headerflags	@"EF_CUDA_TEXMODE_UNIFIED EF_CUDA_64BIT_ADDRESS EF_CUDA_ACCELERATORS EF_CUDA_SM90 EF_CUDA_VIRTUAL_SM(EF_CUDA_SM90)"
	.elftype	@"ET_EXEC"


//--------------------- .nv.info                  --------------------------
	.section	.nv.info,"",@"SHT_CUDA_INFO"
	.align	4


	//----- nvinfo : EIATTR_REGCOUNT
	.align		4
        /*0000*/ 	.byte	0x04, 0x2f
        /*0002*/ 	.short	(.L_1 - .L_0)
	.align		4
.L_0:
        /*0004*/ 	.word	index@(triton_poi_fused_convolution_18)
        /*0008*/ 	.word	0x0000000a


	//----- nvinfo : EIATTR_MIN_STACK_SIZE
	.align		4
.L_1:
        /*000c*/ 	.byte	0x04, 0x12
        /*000e*/ 	.short	(.L_3 - .L_2)
	.align		4
.L_2:
        /*0010*/ 	.word	index@(triton_poi_fused_convolution_18)
        /*0014*/ 	.word	0x00000000


	//----- nvinfo : EIATTR_FRAME_SIZE
	.align		4
.L_3:
        /*0018*/ 	.byte	0x04, 0x11
        /*001a*/ 	.short	(.L_5 - .L_4)
	.align		4
.L_4:
        /*001c*/ 	.word	index@(triton_poi_fused_convolution_18)
        /*0020*/ 	.word	0x00000000


	//----- nvinfo : EIATTR_MIN_STACK_SIZE
	.align		4
.L_5:
        /*0024*/ 	.byte	0x04, 0x12
        /*0026*/ 	.short	(.L_7 - .L_6)
	.align		4
.L_6:
        /*0028*/ 	.word	index@(triton_poi_fused_convolution_18)
        /*002c*/ 	.word	0x00000000
.L_7:


//--------------------- .nv.info.triton_poi_fused_convolution_18 --------------------------
	.section	.nv.info.triton_poi_fused_convolution_18,"",@"SHT_CUDA_INFO"
	.sectionflags	@""
	.align	4


	//----- nvinfo : EIATTR_CUDA_API_VERSION
	.align		4
        /*0000*/ 	.byte	0x04, 0x37
        /*0002*/ 	.short	(.L_9 - .L_8)
.L_8:
        /*0004*/ 	.word	0x0000007c


	//----- nvinfo : EIATTR_KPARAM_INFO
	.align		4
.L_9:
        /*0008*/ 	.byte	0x04, 0x17
        /*000a*/ 	.short	(.L_11 - .L_10)
.L_10:
        /*000c*/ 	.word	0x00000000
        /*0010*/ 	.short	0x0002
        /*0012*/ 	.short	0x0010
        /*0014*/ 	.byte	0x00, 0xf0, 0x11, 0x00


	//----- nvinfo : EIATTR_KPARAM_INFO
	.align		4
.L_11:
        /*0018*/ 	.byte	0x04, 0x17
        /*001a*/ 	.short	(.L_13 - .L_12)
.L_12:
        /*001c*/ 	.word	0x00000000
        /*0020*/ 	.short	0x0001
        /*0022*/ 	.short	0x0008
        /*0024*/ 	.byte	0x00, 0xf4, 0x21, 0x00


	//----- nvinfo : EIATTR_KPARAM_INFO
	.align		4
.L_13:
        /*0028*/ 	.byte	0x04, 0x17
        /*002a*/ 	.short	(.L_15 - .L_14)
.L_14:
        /*002c*/ 	.word	0x00000000
        /*0030*/ 	.short	0x0000
        /*0032*/ 	.short	0x0000
        /*0034*/ 	.byte	0x00, 0xf4, 0x21, 0x00


	//----- nvinfo : EIATTR_SPARSE_MMA_MASK
	.align		4
.L_15:
        /*0038*/ 	.byte	0x03, 0x50
        /*003a*/ 	.short	0x0000


	//----- nvinfo : EIATTR_MAXREG_COUNT
	.align		4
        /*003c*/ 	.byte	0x03, 0x1b
        /*003e*/ 	.short	0x00ff


	//----- nvinfo : EIATTR_EXIT_INSTR_OFFSETS
	.align		4
        /*0040*/ 	.byte	0x04, 0x1c
        /*0042*/ 	.short	(.L_17 - .L_16)


	//   ....[0]....
.L_16:
        /*0044*/ 	.word	0x00000100


	//   ....[1]....
        /*0048*/ 	.word	0x00000120


	//----- nvinfo : EIATTR_REQNTID
	.align		4
.L_17:
        /*004c*/ 	.byte	0x04, 0x10
        /*004e*/ 	.short	(.L_19 - .L_18)
.L_18:
        /*0050*/ 	.word	0x00000020
        /*0054*/ 	.word	0x00000001
        /*0058*/ 	.word	0x00000001


	//----- nvinfo : EIATTR_CBANK_PARAM_SIZE
	.align		4
.L_19:
        /*005c*/ 	.byte	0x03, 0x19
        /*005e*/ 	.short	0x0014


	//----- nvinfo : EIATTR_PARAM_CBANK
	.align		4
        /*0060*/ 	.byte	0x04, 0x0a
        /*0062*/ 	.short	(.L_21 - .L_20)
	.align		4
.L_20:
        /*0064*/ 	.word	index@(.nv.constant0.triton_poi_fused_convolution_18)
        /*0068*/ 	.short	0x0210
        /*006a*/ 	.short	0x0014


	//----- nvinfo : EIATTR_SW_WAR
	.align		4
.L_21:
        /*006c*/ 	.byte	0x04, 0x36
        /*006e*/ 	.short	(.L_23 - .L_22)
.L_22:
        /*0070*/ 	.word	0x00000008
.L_23:


//--------------------- .nv.callgraph             --------------------------
	.section	.nv.callgraph,"",@"SHT_CUDA_CALLGRAPH"
	.align	4
	.sectionentsize	8
	.align		4
        /*0000*/ 	.word	0x00000000
	.align		4
        /*0004*/ 	.word	0xffffffff
	.align		4
        /*0008*/ 	.word	0x00000000
	.align		4
        /*000c*/ 	.word	0xfffffffe
	.align		4
        /*0010*/ 	.word	0x00000000
	.align		4
        /*0014*/ 	.word	0xfffffffd
	.align		4
        /*0018*/ 	.word	0x00000000
	.align		4
        /*001c*/ 	.word	0xfffffffc


//--------------------- .text.triton_poi_fused_convolution_18 --------------------------
	.section	.text.triton_poi_fused_convolution_18,"ax",@progbits
	.align	128
        .global         triton_poi_fused_convolution_18
        .type           triton_poi_fused_convolution_18,@function
        .size           triton_poi_fused_convolution_18,(.L_x_1 - triton_poi_fused_convolution_18)
        .other          triton_poi_fused_convolution_18,@"STO_CUDA_ENTRY STV_DEFAULT"
triton_poi_fused_convolution_18:
.text.triton_poi_fused_convolution_18:
[----:B------:R-:W0:Y:S02]  /*0000*/  LDC R1, c[0x0][0x28] ;  /* 0x00000a00ff017b82 */ /* 0x000e240000000800 */
[----:B------:R-:W1:Y:S01]  /*0010*/  S2R R0, SR_TID.X ;  /* 0x0000000000007919 */ /* 0x000e620000002100 */
[----:B------:R-:W2:Y:S01]  /*0020*/  LDC.64 R2, c[0x0][0x210] ;  /* 0x00008400ff027b82 */ /* 0x000ea20000000a00 */
[----:B------:R-:W-:Y:S01]  /*0030*/  ULDC.64 UR4, c[0x0][0x208] ;  /* 0x0000820000047ab9 */ /* 0x000fe20000000a00 */
[----:B------:R-:W3:Y:S06]  /*0040*/  S2R R7, SR_CTAID.X ;  /* 0x0000000000077919 */ /* 0x000eec0000002500 */
[----:B------:R-:W4:Y:S01]  /*0050*/  LDC.64 R4, c[0x0][0x218] ;  /* 0x00008600ff047b82 */ /* 0x000f220000000a00 */
[----:B-1----:R-:W-:Y:S01]  /*0060*/  SHF.L.U32 R0, R0, 0x1, RZ ;  /* 0x0000000100007819 */ /* 0x002fe200000006ff */
[----:B----4-:R-:W4:Y:S03]  /*0070*/  LDG.E R4, desc[UR4][R4.64] ;  /* 0x0000000404047981 */ /* 0x010f26000c1e1900 */
[----:B------:R-:W-:-:S04]  /*0080*/  LOP3.LUT R0, R0, 0x3e, RZ, 0xc0, !PT ;  /* 0x0000003e00007812 */ /* 0x000fc800078ec0ff */
[----:B---3--:R-:W-:-:S04]  /*0090*/  LEA R7, R7, R0, 0x6 ;  /* 0x0000000007077211 */ /* 0x008fc800078e30ff */
[C---:B------:R-:W-:Y:S01]  /*00a0*/  ISETP.GE.AND P0, PT, R7.reuse, 0x40, PT ;  /* 0x000000400700780c */ /* 0x040fe20003f06270 */
[----:B--2---:R-:W-:Y:S01]  /*00b0*/  IMAD.WIDE R2, R7, 0x4, R2 ;  /* 0x0000000407027825 */ /* 0x004fe200078e0202 */
[----:B------:R-:W-:-:S11]  /*00c0*/  CS2R R6, SRZ ;  /* 0x0000000000067805 */ /* 0x000fd6000001ff00 */
[----:B------:R-:W4:Y:S02]  /*00d0*/  @!P0 LDG.E.64 R6, desc[UR4][R2.64] ;  /* 0x0000000402068981 */ /* 0x000f24000c1e1b00 */
[C---:B----4-:R-:W-:Y:S01]  /*00e0*/  FADD R6, R4.reuse, R6 ;  /* 0x0000000604067221 */ /* 0x050fe20000000000 */
[----:B------:R-:W-:Y:S01]  /*00f0*/  FADD R7, R4, R7 ;  /* 0x0000000704077221 */ /* 0x000fe20000000000 */
[----:B------:R-:W-:Y:S06]  /*0100*/  @P0 EXIT ;  /* 0x000000000000094d */ /* 0x000fec0003800000 */
[----:B------:R-:W-:Y:S01]  /*0110*/  STG.E.64 desc[UR4][R2.64], R6 ;  /* 0x0000000602007986 */ /* 0x000fe2000c101b04 */
[----:B------:R-:W-:Y:S05]  /*0120*/  EXIT ;  /* 0x000000000000794d */ /* 0x000fea0003800000 */
.L_x_0:
[----:B------:R-:W-:-:S00]  /*0130*/  BRA `(.L_x_0) ;  /* 0xfffffffc00fc7947 */ /* 0x000fc0000383ffff */
[----:B------:R-:W-:-:S00]  /*0140*/  NOP ;  /* 0x0000000000007918 */ /* 0x000fc00000000000 */
        /* <DEDUP_REMOVED lines=11> */
.L_x_1:


//--------------------- .nv.constant0.triton_poi_fused_convolution_18 --------------------------
	.section	.nv.constant0.triton_poi_fused_convolution_18,"a",@progbits
	.sectionflags	@""
	.align	4
.nv.constant0.triton_poi_fused_convolution_18:
	.zero		548
